	.headerflags	@"EF_CUDA_TEXMODE_UNIFIED EF_CUDA_64BIT_ADDRESS EF_CUDA_ACCELERATORS EF_CUDA_SM90 EF_CUDA_VIRTUAL_SM(EF_CUDA_SM90)"
	.elftype	@"ET_EXEC"


//--------------------- .nv.info                  --------------------------
	.section	.nv.info,"",@"SHT_CUDA_INFO"
	.align	4


	//----- nvinfo : EIATTR_REGCOUNT
	.align		4
        /*0000*/ 	.byte	0x04, 0x2f
        /*0002*/ 	.short	(.L_3 - .L_2)
	.align		4
.L_2:
        /*0004*/ 	.word	index@(triton_poi_fused__native_batch_norm_legit_no_training_cat_relu_3)
        /*0008*/ 	.word	0x0000002c


	//----- nvinfo : EIATTR_MIN_STACK_SIZE
	.align		4
.L_3:
        /*000c*/ 	.byte	0x04, 0x12
        /*000e*/ 	.short	(.L_5 - .L_4)
	.align		4
.L_4:
        /*0010*/ 	.word	index@(triton_poi_fused__native_batch_norm_legit_no_training_cat_relu_3)
        /*0014*/ 	.word	0x00000000


	//----- nvinfo : EIATTR_FRAME_SIZE
	.align		4
.L_5:
        /*0018*/ 	.byte	0x04, 0x11
        /*001a*/ 	.short	(.L_7 - .L_6)
	.align		4
.L_6:
        /*001c*/ 	.word	index@(triton_poi_fused__native_batch_norm_legit_no_training_cat_relu_3)
        /*0020*/ 	.word	0x00000000


	//----- nvinfo : EIATTR_MIN_STACK_SIZE
	.align		4
.L_7:
        /*0024*/ 	.byte	0x04, 0x12
        /*0026*/ 	.short	(.L_9 - .L_8)
	.align		4
.L_8:
        /*0028*/ 	.word	index@(triton_poi_fused__native_batch_norm_legit_no_training_cat_relu_3)
        /*002c*/ 	.word	0x00000000
.L_9:


//--------------------- .nv.info.triton_poi_fused__native_batch_norm_legit_no_training_cat_relu_3 --------------------------
	.section	.nv.info.triton_poi_fused__native_batch_norm_legit_no_training_cat_relu_3,"",@"SHT_CUDA_INFO"
	.sectionflags	@""
	.align	4


	//----- nvinfo : EIATTR_CUDA_API_VERSION
	.align		4
        /*0000*/ 	.byte	0x04, 0x37
        /*0002*/ 	.short	(.L_11 - .L_10)
.L_10:
        /*0004*/ 	.word	0x0000007c


	//----- nvinfo : EIATTR_KPARAM_INFO
	.align		4
.L_11:
        /*0008*/ 	.byte	0x04, 0x17
        /*000a*/ 	.short	(.L_13 - .L_12)
.L_12:
        /*000c*/ 	.word	0x00000000
        /*0010*/ 	.short	0x0008
        /*0012*/ 	.short	0x0040
        /*0014*/ 	.byte	0x00, 0xf0, 0x11, 0x00


	//----- nvinfo : EIATTR_KPARAM_INFO
	.align		4
.L_13:
        /*0018*/ 	.byte	0x04, 0x17
        /*001a*/ 	.short	(.L_15 - .L_14)
.L_14:
        /*001c*/ 	.word	0x00000000
        /*0020*/ 	.short	0x0007
        /*0022*/ 	.short	0x0038
        /*0024*/ 	.byte	0x00, 0xf4, 0x21, 0x00


	//----- nvinfo : EIATTR_KPARAM_INFO
	.align		4
.L_15:
        /*0028*/ 	.byte	0x04, 0x17
        /*002a*/ 	.short	(.L_17 - .L_16)
.L_16:
        /*002c*/ 	.word	0x00000000
        /*0030*/ 	.short	0x0006
        /*0032*/ 	.short	0x0030
        /*0034*/ 	.byte	0x00, 0xf4, 0x21, 0x00


	//----- nvinfo : EIATTR_KPARAM_INFO
	.align		4
.L_17:
        /*0038*/ 	.byte	0x04, 0x17
        /*003a*/ 	.short	(.L_19 - .L_18)
.L_18:
        /*003c*/ 	.word	0x00000000
        /*0040*/ 	.short	0x0005
        /*0042*/ 	.short	0x0028
        /*0044*/ 	.byte	0x00, 0xf4, 0x21, 0x00


	//----- nvinfo : EIATTR_KPARAM_INFO
	.align		4
.L_19:
        /*0048*/ 	.byte	0x04, 0x17
        /*004a*/ 	.short	(.L_21 - .L_20)
.L_20:
        /*004c*/ 	.word	0x00000000
        /*0050*/ 	.short	0x0004
        /*0052*/ 	.short	0x0020
        /*0054*/ 	.byte	0x00, 0xf4, 0x21, 0x00


	//----- nvinfo : EIATTR_KPARAM_INFO
	.align		4
.L_21:
        /*0058*/ 	.byte	0x04, 0x17
        /*005a*/ 	.short	(.L_23 - .L_22)
.L_22:
        /*005c*/ 	.word	0x00000000
        /*0060*/ 	.short	0x0003
        /*0062*/ 	.short	0x0018
        /*0064*/ 	.byte	0x00, 0xf4, 0x21, 0x00


	//----- nvinfo : EIATTR_KPARAM_INFO
	.align		4
.L_23:
        /*0068*/ 	.byte	0x04, 0x17
        /*006a*/ 	.short	(.L_25 - .L_24)
.L_24:
        /*006c*/ 	.word	0x00000000
        /*0070*/ 	.short	0x0002
        /*0072*/ 	.short	0x0010
        /*0074*/ 	.byte	0x00, 0xf4, 0x21, 0x00


	//----- nvinfo : EIATTR_KPARAM_INFO
	.align		4
.L_25:
        /*0078*/ 	.byte	0x04, 0x17
        /*007a*/ 	.short	(.L_27 - .L_26)
.L_26:
        /*007c*/ 	.word	0x00000000
        /*0080*/ 	.short	0x0001
        /*0082*/ 	.short	0x0008
        /*0084*/ 	.byte	0x00, 0xf4, 0x21, 0x00


	//----- nvinfo : EIATTR_KPARAM_INFO
	.align		4
.L_27:
        /*0088*/ 	.byte	0x04, 0x17
        /*008a*/ 	.short	(.L_29 - .L_28)
.L_28:
        /*008c*/ 	.word	0x00000000
        /*0090*/ 	.short	0x0000
        /*0092*/ 	.short	0x0000
        /*0094*/ 	.byte	0x00, 0xf4, 0x21, 0x00


	//----- nvinfo : EIATTR_SPARSE_MMA_MASK
	.align		4
.L_29:
        /*0098*/ 	.byte	0x03, 0x50
        /*009a*/ 	.short	0x0000


	//----- nvinfo : EIATTR_MAXREG_COUNT
	.align		4
        /*009c*/ 	.byte	0x03, 0x1b
        /*009e*/ 	.short	0x00ff


	//----- nvinfo : EIATTR_EXIT_INSTR_OFFSETS
	.align		4
        /*00a0*/ 	.byte	0x04, 0x1c
        /*00a2*/ 	.short	(.L_31 - .L_30)


	//   ....[0]....
.L_30:
        /*00a4*/ 	.word	0x00000cf0


	//----- nvinfo : EIATTR_REQNTID
	.align		4
.L_31:
        /*00a8*/ 	.byte	0x04, 0x10
        /*00aa*/ 	.short	(.L_33 - .L_32)
.L_32:
        /*00ac*/ 	.word	0x00000080
        /*00b0*/ 	.word	0x00000001
        /*00b4*/ 	.word	0x00000001


	//----- nvinfo : EIATTR_CBANK_PARAM_SIZE
	.align		4
.L_33:
        /*00b8*/ 	.byte	0x03, 0x19
        /*00ba*/ 	.short	0x0044


	//----- nvinfo : EIATTR_PARAM_CBANK
	.align		4
        /*00bc*/ 	.byte	0x04, 0x0a
        /*00be*/ 	.short	(.L_35 - .L_34)
	.align		4
.L_34:
        /*00c0*/ 	.word	index@(.nv.constant0.triton_poi_fused__native_batch_norm_legit_no_training_cat_relu_3)
        /*00c4*/ 	.short	0x0210
        /*00c6*/ 	.short	0x0044


	//----- nvinfo : EIATTR_SW_WAR
	.align		4
.L_35:
        /*00c8*/ 	.byte	0x04, 0x36
        /*00ca*/ 	.short	(.L_37 - .L_36)
.L_36:
        /*00cc*/ 	.word	0x00000008
.L_37:


//--------------------- .nv.callgraph             --------------------------
	.section	.nv.callgraph,"",@"SHT_CUDA_CALLGRAPH"
	.align	4
	.sectionentsize	8
	.align		4
        /*0000*/ 	.word	0x00000000
	.align		4
        /*0004*/ 	.word	0xffffffff
	.align		4
        /*0008*/ 	.word	0x00000000
	.align		4
        /*000c*/ 	.word	0xfffffffe
	.align		4
        /*0010*/ 	.word	0x00000000
	.align		4
        /*0014*/ 	.word	0xfffffffd
	.align		4
        /*0018*/ 	.word	0x00000000
	.align		4
        /*001c*/ 	.word	0xfffffffc


//--------------------- .nv.constant4             --------------------------
	.section	.nv.constant4,"a",@progbits
	.align	8
	.align		8
.nv.constant4:
        /*0000*/ 	.dword	_$_str
	.align		8
        /*0008*/ 	.dword	_$_str_$_2


//--------------------- .text.triton_poi_fused__native_batch_norm_legit_no_training_cat_relu_3 --------------------------
	.section	.text.triton_poi_fused__native_batch_norm_legit_no_training_cat_relu_3,"ax",@progbits
	.align	128
        .global         triton_poi_fused__native_batch_norm_legit_no_training_cat_relu_3
        .type           triton_poi_fused__native_batch_norm_legit_no_training_cat_relu_3,@function
        .size           triton_poi_fused__native_batch_norm_legit_no_training_cat_relu_3,(.L_x_1 - triton_poi_fused__native_batch_norm_legit_no_training_cat_relu_3)
        .other          triton_poi_fused__native_batch_norm_legit_no_training_cat_relu_3,@"STO_CUDA_ENTRY STV_DEFAULT"
triton_poi_fused__native_batch_norm_legit_no_training_cat_relu_3:
.text.triton_poi_fused__native_batch_norm_legit_no_training_cat_relu_3:
[----:B------:R-:W-:Y:S01]  /*0000*/  LDC R1, c[0x0][0x28] ;  /* 0x00000a00ff017b82 */ /* 0x000fe20000000800 */
[----:B------:R-:W1:Y:S07]  /*0010*/  S2R R0, SR_TID.X ;  /* 0x0000000000007919 */ /* 0x000e6e0000002100 */
[----:B------:R-:W2:Y:S01]  /*0020*/  LDC.64 R4, c[0x0][0x228] ;  /* 0x00008a00ff047b82 */ /* 0x000ea20000000a00 */
[----:B------:R-:W-:Y:S01]  /*0030*/  ULDC.64 UR4, c[0x0][0x208] ;  /* 0x0000820000047ab9 */ /* 0x000fe20000000a00 */
[----:B------:R-:W3:Y:S06]  /*0040*/  S2R R35, SR_CTAID.X ;  /* 0x0000000000237919 */ /* 0x000eec0000002500 */
[----:B------:R-:W4:Y:S08]  /*0050*/  LDC.64 R12, c[0x0][0x210] ;  /* 0x00008400ff0c7b82 */ /* 0x000f300000000a00 */
[----:B------:R-:W5:Y:S01]  /*0060*/  LDC.64 R10, c[0x0][0x220] ;  /* 0x00008800ff0a7b82 */ /* 0x000f620000000a00 */
[----:B------:R-:W-:-:S07]  /*0070*/  IMAD.MOV.U32 R36, RZ, RZ, 0x3e800000 ;  /* 0x3e800000ff247424 */ /* 0x000fce00078e00ff */
[----:B------:R-:W2:Y:S01]  /*0080*/  LDC.64 R26, c[0x0][0x218] ;  /* 0x00008600ff1a7b82 */ /* 0x000ea20000000a00 */
[----:B-1----:R-:W-:-:S07]  /*0090*/  IMAD.SHL.U32 R0, R0, 0x4, RZ ;  /* 0x0000000400007824 */ /* 0x002fce00078e00ff */
[----:B------:R-:W1:Y:S01]  /*00a0*/  LDC.64 R20, c[0x0][0x238] ;  /* 0x00008e00ff147b82 */ /* 0x000e620000000a00 */
[----:B---3--:R-:W-:Y:S02]  /*00b0*/  SHF.R.S32.HI R6, RZ, 0x15, R35 ;  /* 0x00000015ff067819 */ /* 0x008fe40000011423 */
[----:B------:R-:W-:Y:S02]  /*00c0*/  LOP3.LUT R0, R0, 0x1fc, RZ, 0xc0, !PT ;  /* 0x000001fc00007812 */ /* 0x000fe400078ec0ff */
[----:B------:R-:W-:-:S03]  /*00d0*/  SGXT R6, R6, 0x1 ;  /* 0x000000010606781a */ /* 0x000fc60000000200 */
[----:B------:R-:W-:-:S05]  /*00e0*/  IMAD R35, R35, 0x400, R0 ;  /* 0x0000040023237824 */ /* 0x000fca00078e0200 */
[----:B------:R-:W-:-:S04]  /*00f0*/  LEA.HI R0, R6, R35, RZ, 0x8 ;  /* 0x0000002306007211 */ /* 0x000fc800078f40ff */
[----:B------:R-:W-:-:S05]  /*0100*/  SHF.R.S32.HI R0, RZ, 0x8, R0 ;  /* 0x00000008ff007819 */ /* 0x000fca0000011400 */
[----:B------:R-:W-:-:S05]  /*0110*/  IMAD.HI R2, R0, 0x6bca1af3, RZ ;  /* 0x6bca1af300027827 */ /* 0x000fca00078e02ff */
[----:B------:R-:W-:-:S04]  /*0120*/  SHF.R.U32.HI R3, RZ, 0x1f, R2 ;  /* 0x0000001fff037819 */ /* 0x000fc80000011602 */
[----:B------:R-:W-:-:S05]  /*0130*/  LEA.HI.SX32 R3, R2, R3, 0x19 ;  /* 0x0000000302037211 */ /* 0x000fca00078fcaff */
[----:B------:R-:W-:-:S04]  /*0140*/  IMAD R39, R3, -0x130, R0 ;  /* 0xfffffed003277824 */ /* 0x000fc800078e0200 */
[----:B--2---:R-:W-:-:S06]  /*0150*/  IMAD.WIDE R2, R39, 0x4, R4 ;  /* 0x0000000427027825 */ /* 0x004fcc00078e0204 */
[----:B------:R-:W2:Y:S01]  /*0160*/  LDG.E.EL R2, desc[UR4][R2.64] ;  /* 0x0000000402027981 */ /* 0x000ea2000c2e1900 */
[----:B------:R-:W-:-:S05]  /*0170*/  VIADD R0, R35, 0x200 ;  /* 0x0000020023007836 */ /* 0x000fca0000000000 */
[----:B------:R-:W-:-:S04]  /*0180*/  LEA.HI R6, R6, R0, RZ, 0x8 ;  /* 0x0000000006067211 */ /* 0x000fc800078f40ff */
[----:B------:R-:W-:-:S05]  /*0190*/  SHF.R.S32.HI R6, RZ, 0x8, R6 ;  /* 0x00000008ff067819 */ /* 0x000fca0000011406 */
[----:B------:R-:W-:-:S05]  /*01a0*/  IMAD.HI R7, R6, 0x6bca1af3, RZ ;  /* 0x6bca1af306077827 */ /* 0x000fca00078e02ff */
[----:B------:R-:W-:-:S04]  /*01b0*/  SHF.R.U32.HI R8, RZ, 0x1f, R7 ;  /* 0x0000001fff087819 */ /* 0x000fc80000011607 */
[----:B------:R-:W-:Y:S01]  /*01c0*/  LEA.HI.SX32 R19, R7, R8, 0x19 ;  /* 0x0000000807137211 */ /* 0x000fe200078fcaff */
[----:B------:R-:W-:-:S04]  /*01d0*/  IMAD.HI R7, R0, 0x6bca1af3, RZ ;  /* 0x6bca1af300077827 */ /* 0x000fc800078e02ff */
[----:B------:R-:W-:Y:S01]  /*01e0*/  IMAD R19, R19, -0x130, R6 ;  /* 0xfffffed013137824 */ /* 0x000fe200078e0206 */
[----:B------:R-:W-:-:S03]  /*01f0*/  SHF.R.U32.HI R6, RZ, 0x1f, R7 ;  /* 0x0000001fff067819 */ /* 0x000fc60000011607 */
[----:B------:R-:W-:Y:S01]  /*0200*/  IMAD.WIDE R4, R19, 0x4, R4 ;  /* 0x0000000413047825 */ /* 0x000fe200078e0204 */
[----:B------:R-:W-:Y:S02]  /*0210*/  LEA.HI.SX32 R7, R7, R6, 0x11 ;  /* 0x0000000607077211 */ /* 0x000fe400078f8aff */
[----:B------:R-:W-:Y:S02]  /*0220*/  LOP3.LUT R6, R19, 0xffffffe0, RZ, 0xc0, !PT ;  /* 0xffffffe013067812 */ /* 0x000fe400078ec0ff */
[----:B------:R-:W-:Y:S01]  /*0230*/  CS2R R28, SRZ ;  /* 0x00000000001c7805 */ /* 0x000fe2000001ff00 */
[----:B------:R3:W4:Y:S01]  /*0240*/  LDG.E.EL R37, desc[UR4][R4.64] ;  /* 0x0000000404257981 */ /* 0x000722000c2e1900 */
[----:B------:R-:W-:Y:S01]  /*0250*/  ISETP.NE.AND P6, PT, R6, 0x100, PT ;  /* 0x000001000600780c */ /* 0x000fe20003fc5270 */
[----:B------:R-:W-:-:S04]  /*0260*/  IMAD R6, R7, -0x13000, R0 ;  /* 0xfffed00007067824 */ /* 0x000fc800078e0200 */
[C---:B------:R-:W-:Y:S01]  /*0270*/  IMAD R6, R7.reuse, 0x12000, R6 ;  /* 0x0001200007067824 */ /* 0x040fe200078e0206 */
[----:B------:R-:W-:Y:S02]  /*0280*/  CS2R R30, SRZ ;  /* 0x00000000001e7805 */ /* 0x000fe4000001ff00 */
[----:B---3--:R-:W-:Y:S01]  /*0290*/  CS2R R4, SRZ ;  /* 0x0000000000047805 */ /* 0x008fe2000001ff00 */
[----:B------:R-:W-:-:S04]  /*02a0*/  IMAD R17, R7, -0x1000, R6 ;  /* 0xfffff00007117824 */ /* 0x000fc800078e0206 */
[----:B0-----:R-:W-:-:S04]  /*02b0*/  IMAD.WIDE R16, R17, 0x4, R26 ;  /* 0x0000000411107825 */ /* 0x001fc800078e021a */
[----:B--2---:R-:W-:Y:S01]  /*02c0*/  FADD R9, R2, 0.0010000000474974513054 ;  /* 0x3a83126f02097421 */ /* 0x004fe20000000000 */
[----:B------:R-:W-:-:S03]  /*02d0*/  IMAD.HI R2, R35, 0x6bca1af3, RZ ;  /* 0x6bca1af323027827 */ /* 0x000fc600078e02ff */
[----:B------:R0:W2:Y:S02]  /*02e0*/  MUFU.SQRT R14, R9 ;  /* 0x00000009000e7308 */ /* 0x0000a40000002000 */
[----:B------:R-:W-:-:S04]  /*02f0*/  SHF.R.U32.HI R3, RZ, 0x1f, R2 ;  /* 0x0000001fff037819 */ /* 0x000fc80000011602 */
[----:B------:R-:W-:Y:S02]  /*0300*/  LEA.HI.SX32 R24, R2, R3, 0x11 ;  /* 0x0000000302187211 */ /* 0x000fe400078f8aff */
[----:B------:R-:W3:Y:S03]  /*0310*/  LDC.64 R2, c[0x0][0x230] ;  /* 0x00008c00ff027b82 */ /* 0x000ee60000000a00 */
[----:B0-----:R-:W-:Y:S01]  /*0320*/  IMAD R9, R24, -0x13000, R35 ;  /* 0xfffed00018097824 */ /* 0x001fe200078e0223 */
[----:B--2---:R-:W-:-:S03]  /*0330*/  FSETP.GT.AND P0, PT, R14, 8.50705917302346158658e+37, PT ;  /* 0x7e8000000e00780b */ /* 0x004fc60003f04000 */
[----:B------:R-:W-:Y:S01]  /*0340*/  IMAD R41, R24, 0x12000, R9 ;  /* 0x0001200018297824 */ /* 0x000fe200078e0209 */
[----:B------:R-:W-:Y:S02]  /*0350*/  FSETP.GEU.AND P1, PT, R14, 1.175494350822287508e-38, PT ;  /* 0x008000000e00780b */ /* 0x000fe40003f2e000 */
[----:B------:R-:W-:-:S07]  /*0360*/  FSEL R15, R36, 1, P0 ;  /* 0x3f800000240f7808 */ /* 0x000fce0000000000 */
[----:B------:R-:W-:Y:S01]  /*0370*/  @P0 FMUL R14, R14, 0.25 ;  /* 0x3e8000000e0e0820 */ /* 0x000fe20000400000 */
[----:B------:R-:W-:-:S03]  /*0380*/  IMAD R24, R24, -0x1000, R41 ;  /* 0xfffff00018187824 */ /* 0x000fc600078e0229 */
[----:B------:R-:W-:Y:S01]  /*0390*/  @!P1 FMUL R15, R15, 16777216 ;  /* 0x4b8000000f0f9820 */ /* 0x000fe20000400000 */
[----:B------:R-:W-:-:S06]  /*03a0*/  @!P1 FMUL R14, R14, 16777216 ;  /* 0x4b8000000e0e9820 */ /* 0x000fcc0000400000 */
[----:B------:R-:W0:Y:S01]  /*03b0*/  MUFU.RCP R14, R14 ;  /* 0x0000000e000e7308 */ /* 0x000e220000001000 */
[----:B------:R-:W-:Y:S01]  /*03c0*/  ISETP.GE.AND P0, PT, R19, 0x100, PT ;  /* 0x000001001300780c */ /* 0x000fe20003f06270 */
[----:B----4-:R-:W-:Y:S01]  /*03d0*/  IMAD.WIDE R40, R41, 0x4, R12 ;  /* 0x0000000429287825 */ /* 0x010fe200078e020c */
[----:B------:R-:W-:-:S03]  /*03e0*/  ISETP.GT.AND P1, PT, R19, 0x11f, PT ;  /* 0x0000011f1300780c */ /* 0x000fc60003f24270 */
[----:B-----5:R-:W-:-:S04]  /*03f0*/  IMAD.WIDE R8, R39, 0x4, R10 ;  /* 0x0000000427087825 */ /* 0x020fc800078e020a */
[----:B------:R-:W-:Y:S01]  /*0400*/  IMAD.WIDE R12, R6, 0x4, R12 ;  /* 0x00000004060c7825 */ /* 0x000fe200078e020c */
[----:B------:R-:W-:Y:S01]  /*0410*/  CS2R R6, SRZ ;  /* 0x0000000000067805 */ /* 0x000fe2000001ff00 */
[----:B------:R2:W4:Y:S02]  /*0420*/  LDG.E.EL R34, desc[UR4][R8.64] ;  /* 0x0000000408227981 */ /* 0x000524000c2e1900 */
[----:B------:R-:W-:-:S04]  /*0430*/  IMAD.WIDE R10, R19, 0x4, R10 ;  /* 0x00000004130a7825 */ /* 0x000fc800078e020a */
[----:B0-----:R-:W-:Y:S01]  /*0440*/  FMUL R0, R14, R15 ;  /* 0x0000000f0e007220 */ /* 0x001fe20000400000 */
[----:B------:R-:W5:Y:S01]  /*0450*/  @!P6 LDG.E.128 R28, desc[UR4][R12.64] ;  /* 0x000000040c1ce981 */ /* 0x000f62000c1e1d00 */
[----:B---3--:R-:W-:-:S03]  /*0460*/  IMAD.WIDE R14, R39, 0x4, R2 ;  /* 0x00000004270e7825 */ /* 0x008fc600078e0202 */
[----:B------:R0:W3:Y:S01]  /*0470*/  LDG.E.EL R38, desc[UR4][R10.64] ;  /* 0x000000040a267981 */ /* 0x0000e2000c2e1900 */
[----:B--2---:R-:W-:-:S03]  /*0480*/  CS2R R8, SRZ ;  /* 0x0000000000087805 */ /* 0x004fc6000001ff00 */
[----:B------:R2:W3:Y:S04]  /*0490*/  LDG.E.EL R32, desc[UR4][R14.64] ;  /* 0x000000040e207981 */ /* 0x0004e8000c2e1900 */
[----:B------:R1:W3:Y:S01]  /*04a0*/  @!P0 LDG.E.128 R4, desc[UR4][R12.64] ;  /* 0x000000040c048981 */ /* 0x0002e2000c1e1d00 */
[----:B0-----:R-:W-:Y:S02]  /*04b0*/  CS2R R10, SRZ ;  /* 0x00000000000a7805 */ /* 0x001fe4000001ff00 */
[----:B--2---:R-:W-:-:S04]  /*04c0*/  CS2R R14, SRZ ;  /* 0x00000000000e7805 */ /* 0x004fc8000001ff00 */
[----:B------:R-:W2:Y:S01]  /*04d0*/  @P1 LDG.E.128 R8, desc[UR4][R16.64+-0x8000] ;  /* 0xff80000410081981 */ /* 0x000ea2000c1e1d00 */
[----:B-1----:R-:W-:-:S06]  /*04e0*/  CS2R R12, SRZ ;  /* 0x00000000000c7805 */ /* 0x002fcc000001ff00 */
[----:B------:R0:W4:Y:S01]  /*04f0*/  @!P0 LDG.E.128 R12, desc[UR4][R16.64] ;  /* 0x00000004100c8981 */ /* 0x000122000c1e1d00 */
[C---:B------:R-:W-:Y:S01]  /*0500*/  ISETP.GE.AND P2, PT, R19.reuse, 0x120, PT ;  /* 0x000001201300780c */ /* 0x040fe20003f46270 */
[----:B------:R-:W-:-:S04]  /*0510*/  IMAD.WIDE R2, R19, 0x4, R2 ;  /* 0x0000000413027825 */ /* 0x000fc800078e0202 */
[----:B------:R-:W-:Y:S01]  /*0520*/  IMAD.WIDE R18, R19, 0x4, R20 ;  /* 0x0000000413127825 */ /* 0x000fe200078e0214 */
[----:B------:R-:W4:Y:S01]  /*0530*/  LDG.E.EL R33, desc[UR4][R2.64] ;  /* 0x0000000402217981 */ /* 0x000f22000c2e1900 */
[----:B------:R-:W-:-:S03]  /*0540*/  ISETP.GE.AND P4, PT, R39, 0x100, PT ;  /* 0x000001002700780c */ /* 0x000fc60003f86270 */
[----:B------:R-:W4:Y:S01]  /*0550*/  LDG.E.EL R2, desc[UR4][R18.64] ;  /* 0x0000000412027981 */ /* 0x000f22000c2e1900 */
[----:B0-----:R-:W-:Y:S02]  /*0560*/  CS2R R16, SRZ ;  /* 0x0000000000107805 */ /* 0x001fe4000001ff00 */
[C---:B------:R-:W-:Y:S01]  /*0570*/  ISETP.GT.AND P5, PT, R39.reuse, 0x11f, PT ;  /* 0x0000011f2700780c */ /* 0x040fe20003fa4270 */
[----:B------:R-:W-:Y:S01]  /*0580*/  IMAD.WIDE R20, R39, 0x4, R20 ;  /* 0x0000000427147825 */ /* 0x000fe200078e0214 */
[----:B------:R-:W-:-:S04]  /*0590*/  CS2R R22, SRZ ;  /* 0x0000000000167805 */ /* 0x000fc8000001ff00 */
[----:B------:R0:W4:Y:S02]  /*05a0*/  LDG.E.EL R3, desc[UR4][R20.64] ;  /* 0x0000000414037981 */ /* 0x000124000c2e1900 */
[----:B0-----:R-:W-:Y:S02]  /*05b0*/  CS2R R20, SRZ ;  /* 0x0000000000147805 */ /* 0x001fe4000001ff00 */
[----:B-----5:R-:W-:Y:S02]  /*05c0*/  SEL R31, R31, RZ, !P6 ;  /* 0x000000ff1f1f7207 */ /* 0x020fe40007000000 */
[----:B------:R-:W-:Y:S02]  /*05d0*/  SEL R30, R30, RZ, !P6 ;  /* 0x000000ff1e1e7207 */ /* 0x000fe40007000000 */
[----:B---3--:R-:W-:Y:S02]  /*05e0*/  SEL R7, R7, RZ, !P0 ;  /* 0x000000ff07077207 */ /* 0x008fe40004000000 */
[----:B------:R-:W-:-:S02]  /*05f0*/  SEL R6, R6, RZ, !P0 ;  /* 0x000000ff06067207 */ /* 0x000fc40004000000 */
[----:B--2---:R-:W-:Y:S02]  /*0600*/  @P2 SEL R31, R11, RZ, P1 ;  /* 0x000000ff0b1f2207 */ /* 0x004fe40000800000 */
[----:B------:R-:W-:Y:S02]  /*0610*/  @P2 SEL R30, R10, RZ, P1 ;  /* 0x000000ff0a1e2207 */ /* 0x000fe40000800000 */
[----:B----4-:R-:W-:Y:S02]  /*0620*/  SEL R18, R15, RZ, !P0 ;  /* 0x000000ff0f127207 */ /* 0x010fe40004000000 */
[----:B------:R-:W-:Y:S02]  /*0630*/  SEL R11, R14, RZ, !P0 ;  /* 0x000000ff0e0b7207 */ /* 0x000fe40004000000 */
[----:B------:R-:W-:Y:S01]  /*0640*/  LOP3.LUT R10, R39, 0xffffffe0, RZ, 0xc0, !PT ;  /* 0xffffffe0270a7812 */ /* 0x000fe200078ec0ff */
[----:B------:R-:W-:Y:S02]  /*0650*/  @!P0 FADD R31, R7, R18 ;  /* 0x00000012071f8221 */ /* 0x000fe40000000000 */
[----:B------:R-:W-:Y:S01]  /*0660*/  @!P0 FADD R30, R6, R11 ;  /* 0x0000000b061e8221 */ /* 0x000fe20000000000 */
[----:B------:R-:W-:Y:S01]  /*0670*/  IMAD.WIDE R6, R24, 0x4, R26 ;  /* 0x0000000418067825 */ /* 0x000fe200078e021a */
[----:B------:R-:W-:-:S02]  /*0680*/  CS2R R18, SRZ ;  /* 0x0000000000127805 */ /* 0x000fc4000001ff00 */
[----:B------:R-:W-:Y:S02]  /*0690*/  CS2R R24, SRZ ;  /* 0x0000000000187805 */ /* 0x000fe4000001ff00 */
[----:B------:R-:W-:Y:S02]  /*06a0*/  CS2R R26, SRZ ;  /* 0x00000000001a7805 */ /* 0x000fe4000001ff00 */
[----:B------:R-:W-:Y:S02]  /*06b0*/  ISETP.NE.AND P3, PT, R10, 0x100, PT ;  /* 0x000001000a00780c */ /* 0x000fe40003f65270 */
[----:B------:R-:W-:Y:S01]  /*06c0*/  SEL R5, R5, RZ, !P0 ;  /* 0x000000ff05057207 */ /* 0x000fe20004000000 */
[----:B------:R-:W2:Y:S01]  /*06d0*/  @!P4 LDG.E.128 R16, desc[UR4][R40.64] ;  /* 0x000000042810c981 */ /* 0x000ea2000c1e1d00 */
[----:B------:R-:W-:Y:S02]  /*06e0*/  SEL R10, R13, RZ, !P0 ;  /* 0x000000ff0d0a7207 */ /* 0x000fe40004000000 */
[----:B------:R-:W-:Y:S01]  /*06f0*/  SEL R29, R29, RZ, !P6 ;  /* 0x000000ff1d1d7207 */ /* 0x000fe20007000000 */
[----:B------:R-:W3:Y:S01]  /*0700*/  @!P4 LDG.E.128 R24, desc[UR4][R6.64] ;  /* 0x000000040618c981 */ /* 0x000ee2000c1e1d00 */
[----:B------:R-:W-:Y:S01]  /*0710*/  @P2 SEL R29, R9, RZ, P1 ;  /* 0x000000ff091d2207 */ /* 0x000fe20000800000 */
[----:B------:R-:W-:Y:S01]  /*0720*/  @!P0 FADD R29, R5, R10 ;  /* 0x0000000a051d8221 */ /* 0x000fe20000000000 */
[----:B------:R-:W-:-:S02]  /*0730*/  SEL R28, R28, RZ, !P6 ;  /* 0x000000ff1c1c7207 */ /* 0x000fc40007000000 */
[----:B------:R-:W-:Y:S02]  /*0740*/  CS2R R10, SRZ ;  /* 0x00000000000a7805 */ /* 0x000fe4000001ff00 */
[----:B------:R-:W-:Y:S02]  /*0750*/  @P2 SEL R28, R8, RZ, P1 ;  /* 0x000000ff081c2207 */ /* 0x000fe40000800000 */
[----:B------:R-:W-:Y:S01]  /*0760*/  CS2R R8, SRZ ;  /* 0x0000000000087805 */ /* 0x000fe2000001ff00 */
[----:B------:R-:W4:Y:S05]  /*0770*/  @!P3 LDG.E.128 R20, desc[UR4][R40.64] ;  /* 0x000000042814b981 */ /* 0x000f2a000c1e1d00 */
[----:B------:R0:W5:Y:S01]  /*0780*/  @P5 LDG.E.128 R8, desc[UR4][R6.64+-0x8000] ;  /* 0xff80000406085981 */ /* 0x000162000c1e1d00 */
[----:B------:R-:W-:-:S04]  /*0790*/  FADD R37, R37, 0.0010000000474974513054 ;  /* 0x3a83126f25257421 */ /* 0x000fc80000000000 */
[----:B------:R-:W1:Y:S02]  /*07a0*/  MUFU.SQRT R5, R37 ;  /* 0x0000002500057308 */ /* 0x000e640000002000 */
[C---:B-1----:R-:W-:Y:S02]  /*07b0*/  FSETP.GT.AND P1, PT, R5.reuse, 8.50705917302346158658e+37, PT ;  /* 0x7e8000000500780b */ /* 0x042fe40003f24000 */
[----:B------:R-:W-:-:S11]  /*07c0*/  FSETP.GEU.AND P2, PT, R5, 1.175494350822287508e-38, PT ;  /* 0x008000000500780b */ /* 0x000fd60003f4e000 */
[----:B------:R-:W-:-:S04]  /*07d0*/  @P1 FMUL R5, R5, 0.25 ;  /* 0x3e80000005051820 */ /* 0x000fc80000400000 */
[----:B------:R-:W-:-:S04]  /*07e0*/  @!P2 FMUL R5, R5, 16777216 ;  /* 0x4b8000000505a820 */ /* 0x000fc80000400000 */
[----:B------:R-:W1:Y:S01]  /*07f0*/  MUFU.RCP R15, R5 ;  /* 0x00000005000f7308 */ /* 0x000e620000001000 */
[----:B------:R-:W-:Y:S02]  /*0800*/  FSEL R36, R36, 1, P1 ;  /* 0x3f80000024247808 */ /* 0x000fe40000800000 */
[----:B------:R-:W-:-:S03]  /*0810*/  SEL R4, R4, RZ, !P0 ;  /* 0x000000ff04047207 */ /* 0x000fc60004000000 */
[----:B------:R-:W-:Y:S01]  /*0820*/  @!P2 FMUL R36, R36, 16777216 ;  /* 0x4b8000002424a820 */ /* 0x000fe20000400000 */
[----:B------:R-:W-:Y:S01]  /*0830*/  SEL R13, R12, RZ, !P0 ;  /* 0x000000ff0c0d7207 */ /* 0x000fe20004000000 */
[----:B0-----:R-:W-:-:S04]  /*0840*/  FADD R6, -R38, R31 ;  /* 0x0000001f26067221 */ /* 0x001fc80000000100 */
[----:B------:R-:W-:Y:S01]  /*0850*/  @!P0 FADD R28, R4, R13 ;  /* 0x0000000d041c8221 */ /* 0x000fe20000000000 */
[----:B-1----:R-:W-:Y:S01]  /*0860*/  FMUL R15, R15, R36 ;  /* 0x000000240f0f7220 */ /* 0x002fe20000400000 */
[----:B------:R-:W-:-:S03]  /*0870*/  FADD R4, -R38, R30 ;  /* 0x0000001e26047221 */ /* 0x000fc60000000100 */
[C---:B------:R-:W-:Y:S01]  /*0880*/  FMUL R37, R15.reuse, R6 ;  /* 0x000000060f257220 */ /* 0x040fe20000400000 */
[----:B------:R-:W-:Y:S01]  /*0890*/  FMUL R13, R15, R4 ;  /* 0x000000040f0d7220 */ /* 0x000fe20000400000 */
[----:B------:R-:W-:Y:S01]  /*08a0*/  ISETP.GE.AND P6, PT, R39, 0x120, PT ;  /* 0x000001202700780c */ /* 0x000fe20003fc6270 */
[C---:B------:R-:W-:Y:S01]  /*08b0*/  FADD R12, -R38.reuse, R29 ;  /* 0x0000001d260c7221 */ /* 0x040fe20000000100 */
[----:B------:R-:W-:-:S03]  /*08c0*/  FADD R38, -R38, R28 ;  /* 0x0000001c26267221 */ /* 0x000fc60000000100 */
[C---:B------:R-:W-:Y:S01]  /*08d0*/  FMUL R12, R15.reuse, R12 ;  /* 0x0000000c0f0c7220 */ /* 0x040fe20000400000 */
[----:B------:R-:W-:Y:S01]  /*08e0*/  FMUL R15, R15, R38 ;  /* 0x000000260f0f7220 */ /* 0x000fe20000400000 */
[C-C-:B------:R-:W-:Y:S01]  /*08f0*/  FFMA R13, R33.reuse, R13, R2.reuse ;  /* 0x0000000d210d7223 */ /* 0x140fe20000000002 */
[----:B------:R-:W-:Y:S01]  /*0900*/  FFMA R37, R33, R37, R2 ;  /* 0x0000002521257223 */ /* 0x000fe20000000002 */
[----:B--2---:R-:W-:Y:S02]  /*0910*/  SEL R16, R16, RZ, !P4 ;  /* 0x000000ff10107207 */ /* 0x004fe40006000000 */
[----:B------:R-:W-:Y:S02]  /*0920*/  SEL R17, R17, RZ, !P4 ;  /* 0x000000ff11117207 */ /* 0x000fe40006000000 */
[----:B---3--:R-:W-:Y:S02]  /*0930*/  SEL R5, R24, RZ, !P4 ;  /* 0x000000ff18057207 */ /* 0x008fe40006000000 */
[----:B------:R-:W-:-:S02]  /*0940*/  SEL R6, R25, RZ, !P4 ;  /* 0x000000ff19067207 */ /* 0x000fc40006000000 */
[----:B------:R-:W-:Y:S02]  /*0950*/  SEL R18, R18, RZ, !P4 ;  /* 0x000000ff12127207 */ /* 0x000fe40006000000 */
[----:B------:R-:W-:Y:S02]  /*0960*/  SEL R7, R26, RZ, !P4 ;  /* 0x000000ff1a077207 */ /* 0x000fe40006000000 */
[----:B------:R-:W-:Y:S02]  /*0970*/  SEL R19, R19, RZ, !P4 ;  /* 0x000000ff13137207 */ /* 0x000fe40006000000 */
[----:B------:R-:W-:Y:S01]  /*0980*/  SEL R14, R27, RZ, !P4 ;  /* 0x000000ff1b0e7207 */ /* 0x000fe20006000000 */
[----:B------:R-:W-:Y:S01]  /*0990*/  FADD R4, R16, R5 ;  /* 0x0000000510047221 */ /* 0x000fe20000000000 */
[----:B------:R-:W-:Y:S01]  /*09a0*/  FADD R5, R17, R6 ;  /* 0x0000000611057221 */ /* 0x000fe20000000000 */
[----:B------:R-:W-:Y:S01]  /*09b0*/  FADD R6, R18, R7 ;  /* 0x0000000712067221 */ /* 0x000fe20000000000 */
[----:B----4-:R-:W-:Y:S01]  /*09c0*/  SEL R23, R23, RZ, !P3 ;  /* 0x000000ff17177207 */ /* 0x010fe20005800000 */
[----:B------:R-:W-:Y:S01]  /*09d0*/  FADD R7, R19, R14 ;  /* 0x0000000e13077221 */ /* 0x000fe20000000000 */
[----:B-----5:R-:W-:Y:S01]  /*09e0*/  SEL R14, R11, RZ, P5 ;  /* 0x000000ff0b0e7207 */ /* 0x020fe20002800000 */
[----:B------:R-:W0:Y:S01]  /*09f0*/  LDC.64 R18, c[0x0][0x240] ;  /* 0x00009000ff127b82 */ /* 0x000e220000000a00 */
[----:B------:R-:W-:-:S02]  /*0a00*/  SEL R11, R10, RZ, P5 ;  /* 0x000000ff0a0b7207 */ /* 0x000fc40002800000 */
[----:B------:R-:W-:Y:S02]  /*0a10*/  SEL R21, R21, RZ, !P3 ;  /* 0x000000ff15157207 */ /* 0x000fe40005800000 */
[----:B------:R-:W-:Y:S02]  /*0a20*/  SEL R22, R22, RZ, !P3 ;  /* 0x000000ff16167207 */ /* 0x000fe40005800000 */
[----:B------:R-:W-:Y:S01]  /*0a30*/  SEL R10, R9, RZ, P5 ;  /* 0x000000ff090a7207 */ /* 0x000fe20002800000 */
[----:B------:R-:W1:Y:S01]  /*0a40*/  LDC.64 R16, c[0x0][0x248] ;  /* 0x00009200ff107b82 */ /* 0x000e620000000a00 */
[----:B------:R-:W-:Y:S02]  /*0a50*/  @P4 SEL R7, R23, R14, !P6 ;  /* 0x0000000e17074207 */ /* 0x000fe40007000000 */
[----:B------:R-:W-:Y:S02]  /*0a60*/  SEL R20, R20, RZ, !P3 ;  /* 0x000000ff14147207 */ /* 0x000fe40005800000 */
[----:B------:R-:W-:-:S02]  /*0a70*/  SEL R9, R8, RZ, P5 ;  /* 0x000000ff08097207 */ /* 0x000fc40002800000 */
[----:B------:R-:W-:Y:S02]  /*0a80*/  @P4 SEL R6, R22, R11, !P6 ;  /* 0x0000000b16064207 */ /* 0x000fe40007000000 */
[----:B------:R-:W-:Y:S01]  /*0a90*/  @P4 SEL R5, R21, R10, !P6 ;  /* 0x0000000a15054207 */ /* 0x000fe20007000000 */
[----:B------:R-:W-:Y:S01]  /*0aa0*/  FADD R21, -R34, R7 ;  /* 0x0000000722157221 */ /* 0x000fe20000000100 */
[----:B------:R-:W-:Y:S01]  /*0ab0*/  @P4 SEL R4, R20, R9, !P6 ;  /* 0x0000000914044207 */ /* 0x000fe20007000000 */
[C-C-:B------:R-:W-:Y:S01]  /*0ac0*/  FFMA R20, R33.reuse, R12, R2.reuse ;  /* 0x0000000c21147223 */ /* 0x140fe20000000002 */
[----:B------:R-:W-:Y:S01]  /*0ad0*/  FFMA R12, R33, R15, R2 ;  /* 0x0000000f210c7223 */ /* 0x000fe20000000002 */
[C---:B------:R-:W-:Y:S01]  /*0ae0*/  FADD R11, -R34.reuse, R5 ;  /* 0x00000005220b7221 */ /* 0x040fe20000000100 */
[----:B------:R-:W-:Y:S01]  /*0af0*/  FADD R15, -R34, R6 ;  /* 0x00000006220f7221 */ /* 0x000fe20000000100 */
[----:B------:R-:W-:Y:S01]  /*0b00*/  FMUL R2, R0, R21 ;  /* 0x0000001500027220 */ /* 0x000fe20000400000 */
[----:B------:R-:W-:Y:S01]  /*0b10*/  FADD R9, -R34, R4 ;  /* 0x0000000422097221 */ /* 0x000fe20000000100 */
[C---:B------:R-:W-:Y:S01]  /*0b20*/  FMUL R11, R0.reuse, R11 ;  /* 0x0000000b000b7220 */ /* 0x040fe20000400000 */
[----:B------:R-:W-:Y:S01]  /*0b30*/  FMUL R8, R0, R15 ;  /* 0x0000000f00087220 */ /* 0x000fe20000400000 */
[--C-:B------:R-:W-:Y:S01]  /*0b40*/  FFMA R2, R32, R2, R3.reuse ;  /* 0x0000000220027223 */ /* 0x100fe20000000003 */
[----:B------:R-:W-:Y:S01]  /*0b50*/  FMUL R0, R0, R9 ;  /* 0x0000000900007220 */ /* 0x000fe20000400000 */
[C-C-:B------:R-:W-:Y:S01]  /*0b60*/  FFMA R9, R32.reuse, R11, R3.reuse ;  /* 0x0000000b20097223 */ /* 0x140fe20000000003 */
[----:B------:R-:W-:-:S02]  /*0b70*/  FFMA R8, R32, R8, R3 ;  /* 0x0000000820087223 */ /* 0x000fc40000000003 */
[----:B------:R-:W-:Y:S01]  /*0b80*/  FFMA R0, R32, R0, R3 ;  /* 0x0000000020007223 */ /* 0x000fe20000000003 */
[----:B------:R-:W-:Y:S02]  /*0b90*/  FSETP.GEU.AND P6, PT, R2, RZ, PT ;  /* 0x000000ff0200720b */ /* 0x000fe40003fce000 */
[----:B------:R-:W-:Y:S02]  /*0ba0*/  FSETP.GEU.AND P0, PT, R8, RZ, PT ;  /* 0x000000ff0800720b */ /* 0x000fe40003f0e000 */
[----:B------:R-:W-:Y:S02]  /*0bb0*/  FSETP.GEU.AND P4, PT, R13, RZ, PT ;  /* 0x000000ff0d00720b */ /* 0x000fe40003f8e000 */
[----:B------:R-:W-:Y:S02]  /*0bc0*/  SEL R11, R2, RZ, P6 ;  /* 0x000000ff020b7207 */ /* 0x000fe40003000000 */
[----:B------:R-:W-:Y:S02]  /*0bd0*/  FSETP.GEU.AND P1, PT, R9, RZ, PT ;  /* 0x000000ff0900720b */ /* 0x000fe40003f2e000 */
[----:B------:R-:W-:-:S02]  /*0be0*/  FSETP.GEU.AND P2, PT, R0, RZ, PT ;  /* 0x000000ff0000720b */ /* 0x000fc40003f4e000 */
[----:B------:R-:W-:Y:S02]  /*0bf0*/  FSETP.GEU.AND P3, PT, R37, RZ, PT ;  /* 0x000000ff2500720b */ /* 0x000fe40003f6e000 */
[----:B------:R-:W-:Y:S02]  /*0c00*/  FSETP.GEU.AND P5, PT, R20, RZ, PT ;  /* 0x000000ff1400720b */ /* 0x000fe40003fae000 */
[----:B------:R-:W-:Y:S01]  /*0c10*/  FSETP.GEU.AND P6, PT, R12, RZ, PT ;  /* 0x000000ff0c00720b */ /* 0x000fe20003fce000 */
[----:B0-----:R-:W-:Y:S01]  /*0c20*/  IMAD.WIDE R18, R35, 0x4, R18 ;  /* 0x0000000423127825 */ /* 0x001fe200078e0212 */
[----:B------:R-:W-:Y:S02]  /*0c30*/  SEL R10, R8, RZ, P0 ;  /* 0x000000ff080a7207 */ /* 0x000fe40000000000 */
[----:B------:R-:W-:Y:S01]  /*0c40*/  SEL R14, R13, RZ, P4 ;  /* 0x000000ff0d0e7207 */ /* 0x000fe20002000000 */
[----:B-1----:R-:W-:Y:S01]  /*0c50*/  IMAD.WIDE R16, R35, 0x4, R16 ;  /* 0x0000000423107825 */ /* 0x002fe200078e0210 */
[----:B------:R-:W-:-:S02]  /*0c60*/  SEL R9, R9, RZ, P1 ;  /* 0x000000ff09097207 */ /* 0x000fc40000800000 */
[----:B------:R-:W-:Y:S02]  /*0c70*/  SEL R8, R0, RZ, P2 ;  /* 0x000000ff00087207 */ /* 0x000fe40001000000 */
[----:B------:R-:W-:Y:S02]  /*0c80*/  SEL R15, R37, RZ, P3 ;  /* 0x000000ff250f7207 */ /* 0x000fe40001800000 */
[----:B------:R-:W-:Y:S02]  /*0c90*/  SEL R13, R20, RZ, P5 ;  /* 0x000000ff140d7207 */ /* 0x000fe40002800000 */
[----:B------:R-:W-:Y:S01]  /*0ca0*/  SEL R12, R12, RZ, P6 ;  /* 0x000000ff0c0c7207 */ /* 0x000fe20003000000 */
[----:B------:R-:W-:Y:S04]  /*0cb0*/  STG.E.128 desc[UR4][R18.64], R4 ;  /* 0x0000000412007986 */ /* 0x000fe8000c101d04 */
[----:B------:R-:W-:Y:S04]  /*0cc0*/  STG.E.128 desc[UR4][R18.64+0x800], R28 ;  /* 0x0008001c12007986 */ /* 0x000fe8000c101d04 */
[----:B------:R-:W-:Y:S04]  /*0cd0*/  STG.E.128 desc[UR4][R16.64], R8 ;  /* 0x0000000810007986 */ /* 0x000fe8000c101d04 */
[----:B------:R-:W-:Y:S01]  /*0ce0*/  STG.E.128 desc[UR4][R16.64+0x800], R12 ;  /* 0x0008000c10007986 */ /* 0x000fe2000c101d04 */
[----:B------:R-:W-:Y:S05]  /*0cf0*/  EXIT ;  /* 0x000000000000794d */ /* 0x000fea0003800000 */
.L_x_0:
[----:B------:R-:W-:-:S00]  /*0d00*/  BRA `(.L_x_0) ;  /* 0xfffffffc00fc7947 */ /* 0x000fc0000383ffff */
[----:B------:R-:W-:-:S00]  /*0d10*/  NOP ;  /* 0x0000000000007918 */ /* 0x000fc00000000000 */
        /* <DEDUP_REMOVED lines=14> */
.L_x_1:


//--------------------- .nv.global.init           --------------------------
	.section	.nv.global.init,"aw",@progbits
.nv.global.init:
	.type		_$_str,@object
	.size		_$_str,(_$_str_$_2 - _$_str)
_$_str:
        /*0000*/ 	.byte	0x5f, 0x5f, 0x43, 0x55, 0x44, 0x41, 0x5f, 0x46, 0x54, 0x5a, 0x00
	.type		_$_str_$_2,@object
	.size		_$_str_$_2,(.L_1 - _$_str_$_2)
_$_str_$_2:
        /*000b*/ 	.byte	0x5f, 0x5f, 0x43, 0x55, 0x44, 0x41, 0x5f, 0x50, 0x52, 0x45, 0x43, 0x5f, 0x53, 0x51, 0x52, 0x54
        /*001b*/ 	.byte	0x00
.L_1:


//--------------------- .nv.constant0.triton_poi_fused__native_batch_norm_legit_no_training_cat_relu_3 --------------------------
	.section	.nv.constant0.triton_poi_fused__native_batch_norm_legit_no_training_cat_relu_3,"a",@progbits
	.sectionflags	@""
	.align	4
.nv.constant0.triton_poi_fused__native_batch_norm_legit_no_training_cat_relu_3:
	.zero		596
